//
// Generated by NVIDIA NVVM Compiler
//
// Compiler Build ID: CL-36424714
// Cuda compilation tools, release 13.0, V13.0.88
// Based on NVVM 20.0.0
//

.version 9.0
.target sm_100
.address_size 64

	// .globl	_Z17pad_matrix_kernelPKfPfiiii

.visible .entry _Z17pad_matrix_kernelPKfPfiiii(
	.param .u64 .ptr .align 1 _Z17pad_matrix_kernelPKfPfiiii_param_0,
	.param .u64 .ptr .align 1 _Z17pad_matrix_kernelPKfPfiiii_param_1,
	.param .u32 _Z17pad_matrix_kernelPKfPfiiii_param_2,
	.param .u32 _Z17pad_matrix_kernelPKfPfiiii_param_3,
	.param .u32 _Z17pad_matrix_kernelPKfPfiiii_param_4,
	.param .u32 _Z17pad_matrix_kernelPKfPfiiii_param_5
)
{
	.reg .pred 	%p<7>;
	.reg .b32 	%r<26>;
	.reg .b32 	%f<2>;
	.reg .b64 	%rd<11>;

	ld.param.u64 	%rd2, [_Z17pad_matrix_kernelPKfPfiiii_param_0];
	ld.param.u64 	%rd3, [_Z17pad_matrix_kernelPKfPfiiii_param_1];
	ld.param.u32 	%r7, [_Z17pad_matrix_kernelPKfPfiiii_param_2];
	ld.param.u32 	%r8, [_Z17pad_matrix_kernelPKfPfiiii_param_3];
	ld.param.u32 	%r10, [_Z17pad_matrix_kernelPKfPfiiii_param_4];
	ld.param.u32 	%r9, [_Z17pad_matrix_kernelPKfPfiiii_param_5];
	cvta.to.global.u64 	%rd1, %rd3;
	mov.u32 	%r11, %ntid.x;
	mov.u32 	%r12, %ctaid.x;
	mov.u32 	%r13, %tid.x;
	mad.lo.s32 	%r1, %r11, %r12, %r13;
	shl.b32 	%r14, %r9, 1;
	add.s32 	%r2, %r14, %r7;
	add.s32 	%r3, %r14, %r8;
	mul.lo.s32 	%r4, %r2, %r3;
	mul.lo.s32 	%r15, %r4, %r10;
	setp.ge.s32 	%p1, %r1, %r15;
	@%p1 bra 	$L__BB0_4;
	rem.s32 	%r16, %r1, %r4;
	div.s32 	%r5, %r16, %r2;
	rem.s32 	%r6, %r1, %r2;
	sub.s32 	%r17, %r2, %r9;
	setp.lt.s32 	%p2, %r6, %r17;
	min.s32 	%r18, %r6, %r5;
	setp.ge.s32 	%p3, %r18, %r9;
	sub.s32 	%r19, %r3, %r9;
	setp.lt.s32 	%p4, %r5, %r19;
	and.pred  	%p5, %p2, %p4;
	and.pred  	%p6, %p5, %p3;
	@%p6 bra 	$L__BB0_3;
	mul.wide.s32 	%rd9, %r1, 4;
	add.s64 	%rd10, %rd1, %rd9;
	mov.b32 	%r25, 0;
	st.global.u32 	[%rd10], %r25;
	bra.uni 	$L__BB0_4;
$L__BB0_3:
	div.s32 	%r20, %r1, %r4;
	sub.s32 	%r21, %r5, %r9;
	sub.s32 	%r22, %r6, %r9;
	mad.lo.s32 	%r23, %r20, %r8, %r21;
	mad.lo.s32 	%r24, %r23, %r7, %r22;
	cvta.to.global.u64 	%rd4, %rd2;
	mul.wide.s32 	%rd5, %r24, 4;
	add.s64 	%rd6, %rd4, %rd5;
	ld.global.f32 	%f1, [%rd6];
	mul.wide.s32 	%rd7, %r1, 4;
	add.s64 	%rd8, %rd1, %rd7;
	st.global.f32 	[%rd8], %f1;
$L__BB0_4:
	ret;

}


// ===== COMPILED SASS (sm_100) =====

	.target	sm_100

	.elftype	@"ET_EXEC"


//--------------------- .note.nv.tkinfo           --------------------------
	.section	.note.nv.tkinfo,"",@"SHT_NOTE"
	.sectionflags	@"SHF_NOTE_NV_TKINFO"
	.tkinfo
        /*0018*/ 	.word	0x00000002
        /*0030*/ 	.string	""
        /*0030*/ 	.string	"ptxas"
        /*0030*/ 	.string	"Cuda compilation tools, release 13.0, V13.0.88"
        /*0030*/ 	.string	"Build cuda_13.0.r13.0/compiler.36424714_0"
        /*0030*/ 	.string	"-arch sm_100 -m 64 "



//--------------------- .note.nv.cuinfo           --------------------------
	.section	.note.nv.cuinfo,"",@"SHT_NOTE"
	.sectionflags	@"SHF_NOTE_NV_CUINFO"
        /*0018*/ 	.short	0x0002
        /*001a*/ 	.short	0x0064
        /*001c*/ 	.short	0x0082
	.zero		2


//--------------------- .nv.info                  --------------------------
	.section	.nv.info,"",@"SHT_CUDA_INFO"
	.align	4


	//----- nvinfo : EIATTR_REGCOUNT
	.align		4
        /*0000*/ 	.byte	0x04, 0x2f
        /*0002*/ 	.short	(.L_1 - .L_0)
	.align		4
.L_0:
        /*0004*/ 	.word	index@(_Z17pad_matrix_kernelPKfPfiiii)
        /*0008*/ 	.word	0x00000016


	//----- nvinfo : EIATTR_FRAME_SIZE
	.align		4
.L_1:
        /*000c*/ 	.byte	0x04, 0x11
        /*000e*/ 	.short	(.L_3 - .L_2)
	.align		4
.L_2:
        /*0010*/ 	.word	index@(_Z17pad_matrix_kernelPKfPfiiii)
        /*0014*/ 	.word	0x00000000


	//----- nvinfo : EIATTR_MIN_STACK_SIZE
	.align		4
.L_3:
        /*0018*/ 	.byte	0x04, 0x12
        /*001a*/ 	.short	(.L_5 - .L_4)
	.align		4
.L_4:
        /*001c*/ 	.word	index@(_Z17pad_matrix_kernelPKfPfiiii)
        /*0020*/ 	.word	0x00000000
.L_5:


//--------------------- .nv.compat                --------------------------
	.section	.nv.compat,"",@"SHT_CUDA_COMPAT_INFO"
	.align	4
        /*0000*/ 	.byte	0x02, 0x09, 0x00, 0x00, 0x02, 0x02, 0x01, 0x00, 0x02, 0x05, 0x05, 0x00, 0x03, 0x07, 0x01, 0x01
        /*0010*/ 	.byte	0x02, 0x03, 0x00, 0x00, 0x02, 0x06, 0x01, 0x00, 0x04, 0x0b, 0x08, 0x00, 0x09, 0x00, 0x00, 0x00
        /*0020*/ 	.byte	0x00, 0x00, 0x00, 0x00


//--------------------- .nv.info._Z17pad_matrix_kernelPKfPfiiii --------------------------
	.section	.nv.info._Z17pad_matrix_kernelPKfPfiiii,"",@"SHT_CUDA_INFO"
	.sectionflags	@""
	.align	4


	//----- nvinfo : EIATTR_CUDA_API_VERSION
	.align		4
        /*0000*/ 	.byte	0x04, 0x37
        /*0002*/ 	.short	(.L_7 - .L_6)
.L_6:
        /*0004*/ 	.word	0x00000082


	//----- nvinfo : EIATTR_KPARAM_INFO
	.align		4
.L_7:
        /*0008*/ 	.byte	0x04, 0x17
        /*000a*/ 	.short	(.L_9 - .L_8)
.L_8:
        /*000c*/ 	.word	0x00000000
        /*0010*/ 	.short	0x0005
        /*0012*/ 	.short	0x001c
        /*0014*/ 	.byte	0x00, 0xf0, 0x11, 0x00


	//----- nvinfo : EIATTR_KPARAM_INFO
	.align		4
.L_9:
        /*0018*/ 	.byte	0x04, 0x17
        /*001a*/ 	.short	(.L_11 - .L_10)
.L_10:
        /*001c*/ 	.word	0x00000000
        /*0020*/ 	.short	0x0004
        /*0022*/ 	.short	0x0018
        /*0024*/ 	.byte	0x00, 0xf0, 0x11, 0x00


	//----- nvinfo : EIATTR_KPARAM_INFO
	.align		4
.L_11:
        /*0028*/ 	.byte	0x04, 0x17
        /*002a*/ 	.short	(.L_13 - .L_12)
.L_12:
        /*002c*/ 	.word	0x00000000
        /*0030*/ 	.short	0x0003
        /*0032*/ 	.short	0x0014
        /*0034*/ 	.byte	0x00, 0xf0, 0x11, 0x00


	//----- nvinfo : EIATTR_KPARAM_INFO
	.align		4
.L_13:
        /*0038*/ 	.byte	0x04, 0x17
        /*003a*/ 	.short	(.L_15 - .L_14)
.L_14:
        /*003c*/ 	.word	0x00000000
        /*0040*/ 	.short	0x0002
        /*0042*/ 	.short	0x0010
        /*0044*/ 	.byte	0x00, 0xf0, 0x11, 0x00


	//----- nvinfo : EIATTR_KPARAM_INFO
	.align		4
.L_15:
        /*0048*/ 	.byte	0x04, 0x17
        /*004a*/ 	.short	(.L_17 - .L_16)
.L_16:
        /*004c*/ 	.word	0x00000000
        /*0050*/ 	.short	0x0001
        /*0052*/ 	.short	0x0008
        /*0054*/ 	.byte	0x00, 0xf5, 0x21, 0x00


	//----- nvinfo : EIATTR_KPARAM_INFO
	.align		4
.L_17:
        /*0058*/ 	.byte	0x04, 0x17
        /*005a*/ 	.short	(.L_19 - .L_18)
.L_18:
        /*005c*/ 	.word	0x00000000
        /*0060*/ 	.short	0x0000
        /*0062*/ 	.short	0x0000
        /*0064*/ 	.byte	0x00, 0xf5, 0x21, 0x00


	//----- nvinfo : EIATTR_SPARSE_MMA_MASK
	.align		4
.L_19:
        /*0068*/ 	.byte	0x03, 0x50
        /*006a*/ 	.short	0x0000


	//----- nvinfo : EIATTR_MAXREG_COUNT
	.align		4
        /*006c*/ 	.byte	0x03, 0x1b
        /*006e*/ 	.short	0x00ff


	//----- nvinfo : EIATTR_MERCURY_ISA_VERSION
	.align		4
        /*0070*/ 	.byte	0x03, 0x5f
        /*0072*/ 	.short	0x0101


	//----- nvinfo : EIATTR_VRC_CTA_INIT_COUNT
	.align		4
        /*0074*/ 	.byte	0x02, 0x4a
	.zero		1
	.zero		1


	//----- nvinfo : EIATTR_EXIT_INSTR_OFFSETS
	.align		4
        /*0078*/ 	.byte	0x04, 0x1c
        /*007a*/ 	.short	(.L_21 - .L_20)


	//   ....[0]....
.L_20:
        /*007c*/ 	.word	0x000000c0


	//   ....[1]....
        /*0080*/ 	.word	0x00000500


	//   ....[2]....
        /*0084*/ 	.word	0x00000620


	//----- nvinfo : EIATTR_CBANK_PARAM_SIZE
	.align		4
.L_21:
        /*0088*/ 	.byte	0x03, 0x19
        /*008a*/ 	.short	0x0020


	//----- nvinfo : EIATTR_PARAM_CBANK
	.align		4
        /*008c*/ 	.byte	0x04, 0x0a
        /*008e*/ 	.short	(.L_23 - .L_22)
	.align		4
.L_22:
        /*0090*/ 	.word	index@(.nv.constant0._Z17pad_matrix_kernelPKfPfiiii)
        /*0094*/ 	.short	0x0380
        /*0096*/ 	.short	0x0020


	//----- nvinfo : EIATTR_SW_WAR
	.align		4
.L_23:
        /*0098*/ 	.byte	0x04, 0x36
        /*009a*/ 	.short	(.L_25 - .L_24)
.L_24:
        /*009c*/ 	.word	0x00000008
.L_25:


//--------------------- .nv.callgraph             --------------------------
	.section	.nv.callgraph,"",@"SHT_CUDA_CALLGRAPH"
	.align	4
	.sectionentsize	8
	.align		4
        /*0000*/ 	.word	0x00000000
	.align		4
        /*0004*/ 	.word	0xffffffff
	.align		4
        /*0008*/ 	.word	0x00000000
	.align		4
        /*000c*/ 	.word	0xfffffffe
	.align		4
        /*0010*/ 	.word	0x00000000
	.align		4
        /*0014*/ 	.word	0xfffffffd
	.align		4
        /*0018*/ 	.word	0x00000000
	.align		4
        /*001c*/ 	.word	0xfffffffc


//--------------------- .text._Z17pad_matrix_kernelPKfPfiiii --------------------------
	.section	.text._Z17pad_matrix_kernelPKfPfiiii,"ax",@progbits
	.align	128
        .global         _Z17pad_matrix_kernelPKfPfiiii
        .type           _Z17pad_matrix_kernelPKfPfiiii,@function
        .size           _Z17pad_matrix_kernelPKfPfiiii,(.L_x_1 - _Z17pad_matrix_kernelPKfPfiiii)
        .other          _Z17pad_matrix_kernelPKfPfiiii,@"STO_CUDA_ENTRY STV_DEFAULT"
_Z17pad_matrix_kernelPKfPfiiii:
.text._Z17pad_matrix_kernelPKfPfiiii:
[----:B------:R-:W-:Y:S01]  /*0000*/  LDC R1, c[0x0][0x37c] ;  /* 0x0000df00ff017b82 */ /* 0x000fe20000000800 */
[----:B------:R-:W0:Y:S07]  /*0010*/  S2R R0, SR_CTAID.X ;  /* 0x0000000000007919 */ /* 0x000e2e0000002500 */
[----:B------:R-:W1:Y:S01]  /*0020*/  LDC.64 R2, c[0x0][0x390] ;  /* 0x0000e400ff027b82 */ /* 0x000e620000000a00 */
[----:B------:R-:W0:Y:S01]  /*0030*/  LDCU UR4, c[0x0][0x360] ;  /* 0x00006c00ff0477ac */ /* 0x000e220008000800 */
[----:B------:R-:W0:Y:S06]  /*0040*/  S2R R7, SR_TID.X ;  /* 0x0000000000077919 */ /* 0x000e2c0000002100 */
[----:B------:R-:W1:Y:S02]  /*0050*/  LDC.64 R4, c[0x0][0x398] ;  /* 0x0000e600ff047b82 */ /* 0x000e640000000a00 */
[----:B-1----:R-:W-:-:S02]  /*0060*/  IMAD R10, R5, 0x2, R2 ;  /* 0x00000002050a7824 */ /* 0x002fc400078e0202 */
[----:B------:R-:W-:Y:S02]  /*0070*/  IMAD R8, R5, 0x2, R3 ;  /* 0x0000000205087824 */ /* 0x000fe400078e0203 */
[----:B0-----:R-:W-:Y:S02]  /*0080*/  IMAD R0, R0, UR4, R7 ;  /* 0x0000000400007c24 */ /* 0x001fe4000f8e0207 */
[----:B------:R-:W-:-:S04]  /*0090*/  IMAD R9, R10, R8, RZ ;  /* 0x000000080a097224 */ /* 0x000fc800078e02ff */
[----:B------:R-:W-:-:S05]  /*00a0*/  IMAD R7, R9, R4, RZ ;  /* 0x0000000409077224 */ /* 0x000fca00078e02ff */
[----:B------:R-:W-:-:S13]  /*00b0*/  ISETP.GE.AND P0, PT, R0, R7, PT ;  /* 0x000000070000720c */ /* 0x000fda0003f06270 */
[----:B------:R-:W-:Y:S05]  /*00c0*/  @P0 EXIT ;  /* 0x000000000000094d */ /* 0x000fea0003800000 */
[-C--:B------:R-:W-:Y:S01]  /*00d0*/  IABS R4, R9.reuse ;  /* 0x0000000900047213 */ /* 0x080fe20000000000 */
[----:B------:R-:W-:Y:S01]  /*00e0*/  IMAD.IADD R8, R8, 0x1, -R5 ;  /* 0x0000000108087824 */ /* 0x000fe200078e0a05 */
[----:B------:R-:W-:Y:S01]  /*00f0*/  IABS R14, R10 ;  /* 0x0000000a000e7213 */ /* 0x000fe20000000000 */
[----:B------:R-:W0:Y:S01]  /*0100*/  LDCU.64 UR4, c[0x0][0x358] ;  /* 0x00006b00ff0477ac */ /* 0x000e220008000a00 */
[----:B------:R-:W1:Y:S01]  /*0110*/  I2F.RP R11, R4 ;  /* 0x00000004000b7306 */ /* 0x000e620000209400 */
[----:B------:R-:W-:Y:S02]  /*0120*/  IABS R16, R0 ;  /* 0x0000000000107213 */ /* 0x000fe40000000000 */
[----:B------:R-:W-:Y:S02]  /*0130*/  IABS R15, R9 ;  /* 0x00000009000f7213 */ /* 0x000fe40000000000 */
[----:B------:R-:W-:-:S03]  /*0140*/  ISETP.GE.AND P0, PT, R0, RZ, PT ;  /* 0x000000ff0000720c */ /* 0x000fc60003f06270 */
[----:B------:R-:W2:Y:S08]  /*0150*/  I2F.RP R12, R14 ;  /* 0x0000000e000c7306 */ /* 0x000eb00000209400 */
[----:B-1----:R-:W1:Y:S08]  /*0160*/  MUFU.RCP R11, R11 ;  /* 0x0000000b000b7308 */ /* 0x002e700000001000 */
[----:B--2---:R-:W-:Y:S01]  /*0170*/  MUFU.RCP R12, R12 ;  /* 0x0000000c000c7308 */ /* 0x004fe20000001000 */
[----:B-1----:R-:W-:-:S07]  /*0180*/  VIADD R6, R11, 0xffffffe ;  /* 0x0ffffffe0b067836 */ /* 0x002fce0000000000 */
[----:B------:R1:W2:Y:S02]  /*0190*/  F2I.FTZ.U32.TRUNC.NTZ R7, R6 ;  /* 0x0000000600077305 */ /* 0x0002a4000021f000 */
[----:B-1----:R-:W-:Y:S01]  /*01a0*/  IMAD.MOV.U32 R6, RZ, RZ, RZ ;  /* 0x000000ffff067224 */ /* 0x002fe200078e00ff */
[----:B--2---:R-:W-:-:S05]  /*01b0*/  IADD3 R13, PT, PT, RZ, -R7, RZ ;  /* 0x80000007ff0d7210 */ /* 0x004fca0007ffe0ff */
[----:B------:R-:W-:-:S04]  /*01c0*/  IMAD R13, R13, R4, RZ ;  /* 0x000000040d0d7224 */ /* 0x000fc800078e02ff */
[----:B------:R-:W-:-:S04]  /*01d0*/  IMAD.HI.U32 R7, R7, R13, R6 ;  /* 0x0000000d07077227 */ /* 0x000fc800078e0006 */
[----:B------:R-:W-:Y:S02]  /*01e0*/  IMAD.MOV R13, RZ, RZ, -R15 ;  /* 0x000000ffff0d7224 */ /* 0x000fe400078e0a0f */
[----:B------:R-:W-:-:S04]  /*01f0*/  IMAD.HI.U32 R11, R7, R16, RZ ;  /* 0x00000010070b7227 */ /* 0x000fc800078e00ff */
[----:B------:R-:W-:Y:S02]  /*0200*/  IMAD R13, R11, R13, R16 ;  /* 0x0000000d0b0d7224 */ /* 0x000fe400078e0210 */
[----:B------:R-:W-:Y:S01]  /*0210*/  VIADD R7, R12, 0xffffffe ;  /* 0x0ffffffe0c077836 */ /* 0x000fe20000000000 */
[----:B------:R-:W-:Y:S02]  /*0220*/  LOP3.LUT R12, RZ, R9, RZ, 0x33, !PT ;  /* 0x00000009ff0c7212 */ /* 0x000fe400078e33ff */
[----:B------:R-:W-:-:S03]  /*0230*/  ISETP.GT.U32.AND P1, PT, R4, R13, PT ;  /* 0x0000000d0400720c */ /* 0x000fc60003f24070 */
[----:B------:R-:W1:Y:S10]  /*0240*/  F2I.FTZ.U32.TRUNC.NTZ R7, R7 ;  /* 0x0000000700077305 */ /* 0x000e74000021f000 */
[----:B------:R-:W-:-:S04]  /*0250*/  @!P1 IADD3 R13, PT, PT, R13, -R4, RZ ;  /* 0x800000040d0d9210 */ /* 0x000fc80007ffe0ff */
[----:B------:R-:W-:Y:S01]  /*0260*/  ISETP.GT.U32.AND P2, PT, R4, R13, PT ;  /* 0x0000000d0400720c */ /* 0x000fe20003f44070 */
[----:B------:R-:W-:Y:S02]  /*0270*/  IMAD.IADD R6, R13, 0x1, -R4 ;  /* 0x000000010d067824 */ /* 0x000fe400078e0a04 */
[----:B-1----:R-:W-:-:S03]  /*0280*/  IMAD.MOV R17, RZ, RZ, -R7 ;  /* 0x000000ffff117224 */ /* 0x002fc600078e0a07 */
[----:B------:R-:W-:Y:S01]  /*0290*/  SEL R15, R6, R13, !P2 ;  /* 0x0000000d060f7207 */ /* 0x000fe20005000000 */
[----:B------:R-:W-:Y:S01]  /*02a0*/  IMAD R17, R17, R14, RZ ;  /* 0x0000000e11117224 */ /* 0x000fe200078e02ff */
[----:B------:R-:W-:Y:S02]  /*02b0*/  IABS R6, R10 ;  /* 0x0000000a00067213 */ /* 0x000fe40000000000 */
[----:B------:R-:W-:Y:S02]  /*02c0*/  ISETP.NE.AND P2, PT, R9, RZ, PT ;  /* 0x000000ff0900720c */ /* 0x000fe40003f45270 */
[----:B------:R-:W-:Y:S01]  /*02d0*/  @!P0 IADD3 R15, PT, PT, -R15, RZ, RZ ;  /* 0x000000ff0f0f8210 */ /* 0x000fe20007ffe1ff */
[----:B------:R-:W-:Y:S02]  /*02e0*/  IMAD.MOV R19, RZ, RZ, -R6 ;  /* 0x000000ffff137224 */ /* 0x000fe400078e0a06 */
[----:B------:R-:W-:Y:S01]  /*02f0*/  IMAD.MOV.U32 R6, RZ, RZ, RZ ;  /* 0x000000ffff067224 */ /* 0x000fe200078e00ff */
[----:B------:R-:W-:-:S03]  /*0300*/  SEL R15, R12, R15, !P2 ;  /* 0x0000000f0c0f7207 */ /* 0x000fc60005000000 */
[----:B------:R-:W-:Y:S01]  /*0310*/  IMAD.HI.U32 R7, R7, R17, R6 ;  /* 0x0000001107077227 */ /* 0x000fe200078e0006 */
[----:B------:R-:W-:Y:S02]  /*0320*/  IABS R18, R15 ;  /* 0x0000000f00127213 */ /* 0x000fe40000000000 */
[----:B------:R-:W-:-:S03]  /*0330*/  LOP3.LUT R15, R15, R10, RZ, 0x3c, !PT ;  /* 0x0000000a0f0f7212 */ /* 0x000fc600078e3cff */
[----:B------:R-:W-:-:S04]  /*0340*/  IMAD.HI.U32 R6, R7, R18, RZ ;  /* 0x0000001207067227 */ /* 0x000fc800078e00ff */
[----:B------:R-:W-:-:S04]  /*0350*/  IMAD.HI.U32 R17, R7, R16, RZ ;  /* 0x0000001007117227 */ /* 0x000fc800078e00ff */
[-C--:B------:R-:W-:Y:S02]  /*0360*/  IMAD R7, R6, R19.reuse, R18 ;  /* 0x0000001306077224 */ /* 0x080fe400078e0212 */
[----:B------:R-:W-:-:S03]  /*0370*/  IMAD R17, R17, R19, R16 ;  /* 0x0000001311117224 */ /* 0x000fc600078e0210 */
[C---:B------:R-:W-:Y:S02]  /*0380*/  ISETP.GT.U32.AND P3, PT, R14.reuse, R7, PT ;  /* 0x000000070e00720c */ /* 0x040fe40003f64070 */
[----:B------:R-:W-:-:S11]  /*0390*/  ISETP.GT.U32.AND P4, PT, R14, R17, PT ;  /* 0x000000110e00720c */ /* 0x000fd60003f84070 */
[-C--:B------:R-:W-:Y:S01]  /*03a0*/  @!P3 IADD3 R7, PT, PT, R7, -R14.reuse, RZ ;  /* 0x8000000e0707b210 */ /* 0x080fe20007ffe0ff */
[----:B------:R-:W-:Y:S01]  /*03b0*/  @!P3 VIADD R6, R6, 0x1 ;  /* 0x000000010606b836 */ /* 0x000fe20000000000 */
[----:B------:R-:W-:Y:S01]  /*03c0*/  ISETP.NE.AND P3, PT, R10, RZ, PT ;  /* 0x000000ff0a00720c */ /* 0x000fe20003f65270 */
[----:B------:R-:W-:Y:S01]  /*03d0*/  @!P4 IMAD.IADD R17, R17, 0x1, -R14 ;  /* 0x000000011111c824 */ /* 0x000fe200078e0a0e */
[----:B------:R-:W-:Y:S02]  /*03e0*/  ISETP.GE.U32.AND P5, PT, R7, R14, PT ;  /* 0x0000000e0700720c */ /* 0x000fe40003fa6070 */
[----:B------:R-:W-:Y:S02]  /*03f0*/  ISETP.GE.AND P4, PT, R15, RZ, PT ;  /* 0x000000ff0f00720c */ /* 0x000fe40003f86270 */
[----:B------:R-:W-:Y:S02]  /*0400*/  ISETP.GT.U32.AND P6, PT, R14, R17, PT ;  /* 0x000000110e00720c */ /* 0x000fe40003fc4070 */
[----:B------:R-:W-:Y:S01]  /*0410*/  LOP3.LUT R7, RZ, R10, RZ, 0x33, !PT ;  /* 0x0000000aff077212 */ /* 0x000fe200078e33ff */
[----:B------:R-:W-:-:S06]  /*0420*/  IMAD.IADD R10, R10, 0x1, -R5 ;  /* 0x000000010a0a7824 */ /* 0x000fcc00078e0a05 */
[----:B------:R-:W-:-:S04]  /*0430*/  @P5 IADD3 R6, PT, PT, R6, 0x1, RZ ;  /* 0x0000000106065810 */ /* 0x000fc80007ffe0ff */
[----:B------:R-:W-:Y:S02]  /*0440*/  @!P6 IMAD.IADD R17, R17, 0x1, -R14 ;  /* 0x000000011111e824 */ /* 0x000fe400078e0a0e */
[----:B------:R-:W-:-:S03]  /*0450*/  @!P4 IMAD.MOV R6, RZ, RZ, -R6 ;  /* 0x000000ffff06c224 */ /* 0x000fc600078e0a06 */
[----:B------:R-:W-:Y:S02]  /*0460*/  @!P0 IADD3 R17, PT, PT, -R17, RZ, RZ ;  /* 0x000000ff11118210 */ /* 0x000fe40007ffe1ff */
[C---:B------:R-:W-:Y:S02]  /*0470*/  SEL R14, R7.reuse, R6, !P3 ;  /* 0x00000006070e7207 */ /* 0x040fe40005800000 */
[----:B------:R-:W-:Y:S02]  /*0480*/  SEL R17, R7, R17, !P3 ;  /* 0x0000001107117207 */ /* 0x000fe40005800000 */
[C---:B------:R-:W-:Y:S02]  /*0490*/  ISETP.GE.AND P0, PT, R14.reuse, R8, PT ;  /* 0x000000080e00720c */ /* 0x040fe40003f06270 */
[----:B------:R-:W-:Y:S02]  /*04a0*/  VIMNMX R6, PT, PT, R14, R17, PT ;  /* 0x000000110e067248 */ /* 0x000fe40003fe0100 */
[----:B------:R-:W-:-:S04]  /*04b0*/  ISETP.LT.AND P0, PT, R17, R10, !P0 ;  /* 0x0000000a1100720c */ /* 0x000fc80004701270 */
[----:B------:R-:W-:-:S13]  /*04c0*/  ISETP.GE.AND P0, PT, R6, R5, P0 ;  /* 0x000000050600720c */ /* 0x000fda0000706270 */
[----:B------:R-:W1:Y:S02]  /*04d0*/  @!P0 LDC.64 R6, c[0x0][0x388] ;  /* 0x0000e200ff068b82 */ /* 0x000e640000000a00 */
[----:B-1----:R-:W-:-:S05]  /*04e0*/  @!P0 IMAD.WIDE R6, R0, 0x4, R6 ;  /* 0x0000000400068825 */ /* 0x002fca00078e0206 */
[----:B0-----:R0:W-:Y:S01]  /*04f0*/  @!P0 STG.E desc[UR4][R6.64], RZ ;  /* 0x000000ff06008986 */ /* 0x0011e2000c101904 */
[----:B------:R-:W-:Y:S05]  /*0500*/  @!P0 EXIT ;  /* 0x000000000000894d */ /* 0x000fea0003800000 */
[----:B------:R-:W-:Y:S01]  /*0510*/  ISETP.GE.U32.AND P0, PT, R13, R4, PT ;  /* 0x000000040d00720c */ /* 0x000fe20003f06070 */
[----:B0-----:R-:W0:Y:S01]  /*0520*/  LDC.64 R6, c[0x0][0x380] ;  /* 0x0000e000ff067b82 */ /* 0x001e220000000a00 */
[----:B------:R-:W-:Y:S02]  /*0530*/  LOP3.LUT R9, R0, R9, RZ, 0x3c, !PT ;  /* 0x0000000900097212 */ /* 0x000fe400078e3cff */
[----:B------:R-:W-:Y:S02]  /*0540*/  @!P1 IADD3 R11, PT, PT, R11, 0x1, RZ ;  /* 0x000000010b0b9810 */ /* 0x000fe40007ffe0ff */
[----:B------:R-:W-:Y:S02]  /*0550*/  ISETP.GE.AND P3, PT, R9, RZ, PT ;  /* 0x000000ff0900720c */ /* 0x000fe40003f66270 */
[----:B------:R-:W-:Y:S01]  /*0560*/  IADD3 R4, PT, PT, R14, -R5, RZ ;  /* 0x800000050e047210 */ /* 0x000fe20007ffe0ff */
[----:B------:R-:W-:-:S04]  /*0570*/  IMAD.IADD R5, R17, 0x1, -R5 ;  /* 0x0000000111057824 */ /* 0x000fc800078e0a05 */
[----:B------:R-:W-:-:S06]  /*0580*/  @P0 VIADD R11, R11, 0x1 ;  /* 0x000000010b0b0836 */ /* 0x000fcc0000000000 */
[----:B------:R-:W-:-:S05]  /*0590*/  @!P3 IMAD.MOV R11, RZ, RZ, -R11 ;  /* 0x000000ffff0bb224 */ /* 0x000fca00078e0a0b */
[----:B------:R-:W-:-:S05]  /*05a0*/  SEL R12, R12, R11, !P2 ;  /* 0x0000000b0c0c7207 */ /* 0x000fca0005000000 */
[----:B------:R-:W-:-:S04]  /*05b0*/  IMAD R4, R12, R3, R4 ;  /* 0x000000030c047224 */ /* 0x000fc800078e0204 */
[----:B------:R-:W-:Y:S02]  /*05c0*/  IMAD R3, R4, R2, R5 ;  /* 0x0000000204037224 */ /* 0x000fe400078e0205 */
[----:B------:R-:W1:Y:S02]  /*05d0*/  LDC.64 R4, c[0x0][0x388] ;  /* 0x0000e200ff047b82 */ /* 0x000e640000000a00 */
[----:B0-----:R-:W-:-:S06]  /*05e0*/  IMAD.WIDE R2, R3, 0x4, R6 ;  /* 0x0000000403027825 */ /* 0x001fcc00078e0206 */
[----:B------:R-:W2:Y:S01]  /*05f0*/  LDG.E R3, desc[UR4][R2.64] ;  /* 0x0000000402037981 */ /* 0x000ea2000c1e1900 */
[----:B-1----:R-:W-:-:S05]  /*0600*/  IMAD.WIDE R4, R0, 0x4, R4 ;  /* 0x0000000400047825 */ /* 0x002fca00078e0204 */
[----:B--2---:R-:W-:Y:S01]  /*0610*/  STG.E desc[UR4][R4.64], R3 ;  /* 0x0000000304007986 */ /* 0x004fe2000c101904 */
[----:B------:R-:W-:Y:S05]  /*0620*/  EXIT ;  /* 0x000000000000794d */ /* 0x000fea0003800000 */
.L_x_0:
[----:B------:R-:W-:-:S00]  /*0630*/  BRA `(.L_x_0) ;  /* 0xfffffffc00fc7947 */ /* 0x000fc0000383ffff */
[----:B------:R-:W-:-:S00]  /*0640*/  NOP ;  /* 0x0000000000007918 */ /* 0x000fc00000000000 */
        /* <DEDUP_REMOVED lines=11> */
.L_x_1:


//--------------------- .nv.shared.reserved.0     --------------------------
	.section	.nv.shared.reserved.0,"aw",@nobits
	.weak		__nv_reservedSMEM_offset_0_alias
	.size		__nv_reservedSMEM_offset_0_alias, 0, 64
	.other		__nv_reservedSMEM_offset_0_alias,@"STO_CUDA_RESERVED_SHARED STV_DEFAULT"
__nv_reservedSMEM_offset_0_alias:
	.zero		0
	.zero		64


//--------------------- .nv.constant0._Z17pad_matrix_kernelPKfPfiiii --------------------------
	.section	.nv.constant0._Z17pad_matrix_kernelPKfPfiiii,"a",@progbits
	.sectionflags	@""
	.align	4
.nv.constant0._Z17pad_matrix_kernelPKfPfiiii:
	.zero		928


//--------------------- SYMBOLS --------------------------

	.type		.nv.reservedSmem.offset0,@object
	.size		.nv.reservedSmem.offset0,0x4
